//
// Generated by NVIDIA NVVM Compiler
//
// Compiler Build ID: CL-36424714
// Cuda compilation tools, release 13.0, V13.0.88
// Based on NVVM 20.0.0
//

.version 9.0
.target sm_100
.address_size 64

	// .globl	_Z23encode_per_pixel_kernelP6uchar4PKci

.visible .entry _Z23encode_per_pixel_kernelP6uchar4PKci(
	.param .u64 .ptr .align 1 _Z23encode_per_pixel_kernelP6uchar4PKci_param_0,
	.param .u64 .ptr .align 1 _Z23encode_per_pixel_kernelP6uchar4PKci_param_1,
	.param .u32 _Z23encode_per_pixel_kernelP6uchar4PKci_param_2
)
{
	.reg .pred 	%p<2>;
	.reg .b16 	%rs<13>;
	.reg .b32 	%r<44>;
	.reg .b64 	%rd<9>;

	ld.param.u64 	%rd1, [_Z23encode_per_pixel_kernelP6uchar4PKci_param_0];
	ld.param.u64 	%rd2, [_Z23encode_per_pixel_kernelP6uchar4PKci_param_1];
	ld.param.u32 	%r2, [_Z23encode_per_pixel_kernelP6uchar4PKci_param_2];
	mov.u32 	%r3, %tid.x;
	mov.u32 	%r4, %ntid.x;
	mov.u32 	%r5, %ctaid.x;
	mad.lo.s32 	%r1, %r4, %r5, %r3;
	shl.b32 	%r6, %r2, 1;
	setp.ge.s32 	%p1, %r1, %r6;
	@%p1 bra 	$L__BB0_2;
	cvta.to.global.u64 	%rd3, %rd2;
	cvta.to.global.u64 	%rd4, %rd1;
	shr.u32 	%r7, %r1, 31;
	add.s32 	%r8, %r1, %r7;
	and.b32  	%r9, %r8, 1073741822;
	sub.s32 	%r10, %r1, %r9;
	shr.s32 	%r11, %r8, 1;
	cvt.s64.s32 	%rd5, %r11;
	add.s64 	%rd6, %rd3, %rd5;
	ld.global.s8 	%r12, [%rd6];
	shl.b32 	%r13, %r10, 2;
	sub.s32 	%r14, 7, %r13;
	mov.b32 	%r15, 16777216;
	shl.b32 	%r16, %r15, %r14;
	shr.s32 	%r17, %r16, 24;
	and.b32  	%r18, %r17, %r12;
	shr.s32 	%r19, %r18, %r14;
	mul.wide.s32 	%rd7, %r1, 4;
	add.s64 	%rd8, %rd4, %rd7;
	ld.global.u32 	%r20, [%rd8];
	bfe.u32 	%r21, %r20, 0, 8;
	cvt.u16.u32 	%rs1, %r21;
	bfe.u32 	%r22, %r20, 8, 8;
	cvt.u16.u32 	%rs2, %r22;
	bfe.u32 	%r23, %r20, 16, 8;
	cvt.u16.u32 	%rs3, %r23;
	bfe.u32 	%r24, %r20, 24, 8;
	cvt.u16.u32 	%rs4, %r24;
	cvt.u16.u32 	%rs5, %r19;
	add.s16 	%rs6, %rs1, %rs5;
	sub.s32 	%r25, 6, %r13;
	shr.s32 	%r26, %r16, 25;
	and.b32  	%r27, %r26, %r12;
	shr.s32 	%r28, %r27, %r25;
	cvt.u16.u32 	%rs7, %r28;
	add.s16 	%rs8, %rs2, %rs7;
	sub.s32 	%r29, 5, %r13;
	shr.s32 	%r30, %r16, 26;
	and.b32  	%r31, %r30, %r12;
	shr.s32 	%r32, %r31, %r29;
	cvt.u16.u32 	%rs9, %r32;
	add.s16 	%rs10, %rs3, %rs9;
	sub.s32 	%r33, 4, %r13;
	shr.s32 	%r34, %r16, 27;
	and.b32  	%r35, %r34, %r12;
	shr.s32 	%r36, %r35, %r33;
	cvt.u16.u32 	%rs11, %r36;
	add.s16 	%rs12, %rs4, %rs11;
	cvt.u32.u16 	%r37, %rs12;
	cvt.u32.u16 	%r38, %rs10;
	prmt.b32 	%r39, %r38, %r37, 0x3340U;
	cvt.u32.u16 	%r40, %rs8;
	cvt.u32.u16 	%r41, %rs6;
	prmt.b32 	%r42, %r41, %r40, 0x3340U;
	prmt.b32 	%r43, %r42, %r39, 0x5410U;
	st.global.u32 	[%rd8], %r43;
$L__BB0_2:
	ret;

}
	// .globl	_Z25encode_per_channel_kernelP6uchar4PKci
.visible .entry _Z25encode_per_channel_kernelP6uchar4PKci(
	.param .u64 .ptr .align 1 _Z25encode_per_channel_kernelP6uchar4PKci_param_0,
	.param .u64 .ptr .align 1 _Z25encode_per_channel_kernelP6uchar4PKci_param_1,
	.param .u32 _Z25encode_per_channel_kernelP6uchar4PKci_param_2
)
{
	.reg .pred 	%p<7>;
	.reg .b16 	%rs<13>;
	.reg .b32 	%r<24>;
	.reg .b64 	%rd<15>;

	ld.param.u64 	%rd3, [_Z25encode_per_channel_kernelP6uchar4PKci_param_0];
	ld.param.u64 	%rd2, [_Z25encode_per_channel_kernelP6uchar4PKci_param_1];
	ld.param.u32 	%r4, [_Z25encode_per_channel_kernelP6uchar4PKci_param_2];
	cvta.to.global.u64 	%rd1, %rd3;
	mov.u32 	%r5, %tid.x;
	mov.u32 	%r6, %ntid.x;
	mov.u32 	%r7, %ctaid.x;
	mad.lo.s32 	%r1, %r6, %r7, %r5;
	shl.b32 	%r8, %r4, 3;
	setp.ge.s32 	%p1, %r1, %r8;
	@%p1 bra 	$L__BB1_10;
	cvta.to.global.u64 	%rd4, %rd2;
	shr.s32 	%r10, %r1, 31;
	shr.u32 	%r11, %r10, 30;
	add.s32 	%r12, %r1, %r11;
	shr.s32 	%r2, %r12, 2;
	and.b32  	%r13, %r12, -4;
	sub.s32 	%r9, %r1, %r13;
	shr.u32 	%r14, %r10, 29;
	add.s32 	%r15, %r1, %r14;
	shr.s32 	%r16, %r15, 3;
	cvt.s64.s32 	%rd5, %r16;
	add.s64 	%rd6, %rd4, %rd5;
	ld.global.s8 	%r17, [%rd6];
	and.b32  	%r18, %r15, -8;
	sub.s32 	%r19, %r1, %r18;
	mov.b32 	%r20, 16777216;
	shl.b32 	%r21, %r20, %r19;
	shr.s32 	%r22, %r21, 24;
	and.b32  	%r23, %r22, %r17;
	shr.s32 	%r3, %r23, %r19;
	setp.gt.s32 	%p2, %r9, 1;
	@%p2 bra 	$L__BB1_5;
	setp.eq.s32 	%p5, %r9, 0;
	@%p5 bra 	$L__BB1_8;
	setp.eq.s32 	%p6, %r9, 1;
	@%p6 bra 	$L__BB1_4;
	bra.uni 	$L__BB1_10;
$L__BB1_4:
	mul.wide.s32 	%rd11, %r2, 4;
	add.s64 	%rd12, %rd1, %rd11;
	ld.global.u8 	%rs7, [%rd12+1];
	cvt.u16.u32 	%rs8, %r3;
	add.s16 	%rs9, %rs7, %rs8;
	st.global.u8 	[%rd12+1], %rs9;
	bra.uni 	$L__BB1_10;
$L__BB1_5:
	setp.eq.s32 	%p3, %r9, 2;
	@%p3 bra 	$L__BB1_9;
	setp.eq.s32 	%p4, %r9, 3;
	@%p4 bra 	$L__BB1_7;
	bra.uni 	$L__BB1_10;
$L__BB1_7:
	mul.wide.s32 	%rd7, %r2, 4;
	add.s64 	%rd8, %rd1, %rd7;
	ld.global.u8 	%rs1, [%rd8+3];
	cvt.u16.u32 	%rs2, %r3;
	add.s16 	%rs3, %rs1, %rs2;
	st.global.u8 	[%rd8+3], %rs3;
	bra.uni 	$L__BB1_10;
$L__BB1_8:
	mul.wide.s32 	%rd13, %r2, 4;
	add.s64 	%rd14, %rd1, %rd13;
	ld.global.u8 	%rs10, [%rd14];
	cvt.u16.u32 	%rs11, %r3;
	add.s16 	%rs12, %rs10, %rs11;
	st.global.u8 	[%rd14], %rs12;
	bra.uni 	$L__BB1_10;
$L__BB1_9:
	mul.wide.s32 	%rd9, %r2, 4;
	add.s64 	%rd10, %rd1, %rd9;
	ld.global.u8 	%rs4, [%rd10+2];
	cvt.u16.u32 	%rs5, %r3;
	add.s16 	%rs6, %rs4, %rs5;
	st.global.u8 	[%rd10+2], %rs6;
$L__BB1_10:
	ret;

}


// ===== COMPILED SASS (sm_100) =====

	.target	sm_100

	.elftype	@"ET_EXEC"


//--------------------- .note.nv.tkinfo           --------------------------
	.section	.note.nv.tkinfo,"",@"SHT_NOTE"
	.sectionflags	@"SHF_NOTE_NV_TKINFO"
	.tkinfo
        /*0018*/ 	.word	0x00000002
        /*0030*/ 	.string	""
        /*0030*/ 	.string	"ptxas"
        /*0030*/ 	.string	"Cuda compilation tools, release 13.0, V13.0.88"
        /*0030*/ 	.string	"Build cuda_13.0.r13.0/compiler.36424714_0"
        /*0030*/ 	.string	"-arch sm_100 -m 64 "



//--------------------- .note.nv.cuinfo           --------------------------
	.section	.note.nv.cuinfo,"",@"SHT_NOTE"
	.sectionflags	@"SHF_NOTE_NV_CUINFO"
        /*0018*/ 	.short	0x0002
        /*001a*/ 	.short	0x0064
        /*001c*/ 	.short	0x0082
	.zero		2


//--------------------- .nv.info                  --------------------------
	.section	.nv.info,"",@"SHT_CUDA_INFO"
	.align	4


	//----- nvinfo : EIATTR_REGCOUNT
	.align		4
        /*0000*/ 	.byte	0x04, 0x2f
        /*0002*/ 	.short	(.L_1 - .L_0)
	.align		4
.L_0:
        /*0004*/ 	.word	index@(_Z23encode_per_pixel_kernelP6uchar4PKci)
        /*0008*/ 	.word	0x0000000e


	//----- nvinfo : EIATTR_FRAME_SIZE
	.align		4
.L_1:
        /*000c*/ 	.byte	0x04, 0x11
        /*000e*/ 	.short	(.L_3 - .L_2)
	.align		4
.L_2:
        /*0010*/ 	.word	index@(_Z23encode_per_pixel_kernelP6uchar4PKci)
        /*0014*/ 	.word	0x00000000


	//----- nvinfo : EIATTR_REGCOUNT
	.align		4
.L_3:
        /*0018*/ 	.byte	0x04, 0x2f
        /*001a*/ 	.short	(.L_5 - .L_4)
	.align		4
.L_4:
        /*001c*/ 	.word	index@(_Z25encode_per_channel_kernelP6uchar4PKci)
        /*0020*/ 	.word	0x0000000c


	//----- nvinfo : EIATTR_FRAME_SIZE
	.align		4
.L_5:
        /*0024*/ 	.byte	0x04, 0x11
        /*0026*/ 	.short	(.L_7 - .L_6)
	.align		4
.L_6:
        /*0028*/ 	.word	index@(_Z25encode_per_channel_kernelP6uchar4PKci)
        /*002c*/ 	.word	0x00000000


	//----- nvinfo : EIATTR_MIN_STACK_SIZE
	.align		4
.L_7:
        /*0030*/ 	.byte	0x04, 0x12
        /*0032*/ 	.short	(.L_9 - .L_8)
	.align		4
.L_8:
        /*0034*/ 	.word	index@(_Z25encode_per_channel_kernelP6uchar4PKci)
        /*0038*/ 	.word	0x00000000


	//----- nvinfo : EIATTR_MIN_STACK_SIZE
	.align		4
.L_9:
        /*003c*/ 	.byte	0x04, 0x12
        /*003e*/ 	.short	(.L_11 - .L_10)
	.align		4
.L_10:
        /*0040*/ 	.word	index@(_Z23encode_per_pixel_kernelP6uchar4PKci)
        /*0044*/ 	.word	0x00000000
.L_11:


//--------------------- .nv.compat                --------------------------
	.section	.nv.compat,"",@"SHT_CUDA_COMPAT_INFO"
	.align	4
        /*0000*/ 	.byte	0x02, 0x09, 0x00, 0x00, 0x02, 0x02, 0x01, 0x00, 0x02, 0x05, 0x05, 0x00, 0x03, 0x07, 0x01, 0x01
        /*0010*/ 	.byte	0x02, 0x03, 0x00, 0x00, 0x02, 0x06, 0x01, 0x00, 0x04, 0x0b, 0x08, 0x00, 0x09, 0x00, 0x00, 0x00
        /*0020*/ 	.byte	0x00, 0x00, 0x00, 0x00


//--------------------- .nv.info._Z25encode_per_channel_kernelP6uchar4PKci --------------------------
	.section	.nv.info._Z25encode_per_channel_kernelP6uchar4PKci,"",@"SHT_CUDA_INFO"
	.sectionflags	@""
	.align	4


	//----- nvinfo : EIATTR_CUDA_API_VERSION
	.align		4
        /*0000*/ 	.byte	0x04, 0x37
        /*0002*/ 	.short	(.L_13 - .L_12)
.L_12:
        /*0004*/ 	.word	0x00000082


	//----- nvinfo : EIATTR_KPARAM_INFO
	.align		4
.L_13:
        /*0008*/ 	.byte	0x04, 0x17
        /*000a*/ 	.short	(.L_15 - .L_14)
.L_14:
        /*000c*/ 	.word	0x00000000
        /*0010*/ 	.short	0x0002
        /*0012*/ 	.short	0x0010
        /*0014*/ 	.byte	0x00, 0xf0, 0x11, 0x00


	//----- nvinfo : EIATTR_KPARAM_INFO
	.align		4
.L_15:
        /*0018*/ 	.byte	0x04, 0x17
        /*001a*/ 	.short	(.L_17 - .L_16)
.L_16:
        /*001c*/ 	.word	0x00000000
        /*0020*/ 	.short	0x0001
        /*0022*/ 	.short	0x0008
        /*0024*/ 	.byte	0x00, 0xf5, 0x21, 0x00


	//----- nvinfo : EIATTR_KPARAM_INFO
	.align		4
.L_17:
        /*0028*/ 	.byte	0x04, 0x17
        /*002a*/ 	.short	(.L_19 - .L_18)
.L_18:
        /*002c*/ 	.word	0x00000000
        /*0030*/ 	.short	0x0000
        /*0032*/ 	.short	0x0000
        /*0034*/ 	.byte	0x00, 0xf5, 0x21, 0x00


	//----- nvinfo : EIATTR_SPARSE_MMA_MASK
	.align		4
.L_19:
        /*0038*/ 	.byte	0x03, 0x50
        /*003a*/ 	.short	0x0000


	//----- nvinfo : EIATTR_MAXREG_COUNT
	.align		4
        /*003c*/ 	.byte	0x03, 0x1b
        /*003e*/ 	.short	0x00ff


	//----- nvinfo : EIATTR_MERCURY_ISA_VERSION
	.align		4
        /*0040*/ 	.byte	0x03, 0x5f
        /*0042*/ 	.short	0x0101


	//----- nvinfo : EIATTR_VRC_CTA_INIT_COUNT
	.align		4
        /*0044*/ 	.byte	0x02, 0x4a
	.zero		1
	.zero		1


	//----- nvinfo : EIATTR_EXIT_INSTR_OFFSETS
	.align		4
        /*0048*/ 	.byte	0x04, 0x1c
        /*004a*/ 	.short	(.L_21 - .L_20)


	//   ....[0]....
.L_20:
        /*004c*/ 	.word	0x00000080


	//   ....[1]....
        /*0050*/ 	.word	0x00000290


	//   ....[2]....
        /*0054*/ 	.word	0x000002f0


	//   ....[3]....
        /*0058*/ 	.word	0x000003b0


	//   ....[4]....
        /*005c*/ 	.word	0x00000420


	//----- nvinfo : EIATTR_INDIRECT_BRANCH_TARGETS
	.align		4
.L_21:
        /*0060*/ 	.byte	0x04, 0x34
        /*0062*/ 	.short	(.L_23 - .L_22)


	//   ....[0]....
.L_22:
        /*0064*/ 	.word	.L_x_4@srel
        /*0068*/ 	.short	0x0
        /*006a*/ 	.short	0x0
        /*006c*/ 	.word	0x3
        /*0070*/ 	.word	.L_x_5@srel
        /*0074*/ 	.word	.L_x_6@srel
        /*0078*/ 	.word	.L_x_7@srel


	//   ....[1]....
        /*007c*/ 	.word	.L_x_8@srel
        /*0080*/ 	.short	0x0
        /*0082*/ 	.short	0x0
        /*0084*/ 	.word	0x3
        /*0088*/ 	.word	.L_x_9@srel
        /*008c*/ 	.word	.L_x_10@srel
        /*0090*/ 	.word	.L_x_7@srel


	//----- nvinfo : EIATTR_CRS_STACK_SIZE
	.align		4
.L_23:
        /*0094*/ 	.byte	0x04, 0x1e
        /*0096*/ 	.short	(.L_25 - .L_24)
.L_24:
        /*0098*/ 	.word	0x00000000


	//----- nvinfo : EIATTR_CBANK_PARAM_SIZE
	.align		4
.L_25:
        /*009c*/ 	.byte	0x03, 0x19
        /*009e*/ 	.short	0x0014


	//----- nvinfo : EIATTR_PARAM_CBANK
	.align		4
        /*00a0*/ 	.byte	0x04, 0x0a
        /*00a2*/ 	.short	(.L_27 - .L_26)
	.align		4
.L_26:
        /*00a4*/ 	.word	index@(.nv.constant0._Z25encode_per_channel_kernelP6uchar4PKci)
        /*00a8*/ 	.short	0x0380
        /*00aa*/ 	.short	0x0014


	//----- nvinfo : EIATTR_SW_WAR
	.align		4
.L_27:
        /*00ac*/ 	.byte	0x04, 0x36
        /*00ae*/ 	.short	(.L_29 - .L_28)
.L_28:
        /*00b0*/ 	.word	0x00000008
.L_29:


//--------------------- .nv.info._Z23encode_per_pixel_kernelP6uchar4PKci --------------------------
	.section	.nv.info._Z23encode_per_pixel_kernelP6uchar4PKci,"",@"SHT_CUDA_INFO"
	.sectionflags	@""
	.align	4


	//----- nvinfo : EIATTR_CUDA_API_VERSION
	.align		4
        /*0000*/ 	.byte	0x04, 0x37
        /*0002*/ 	.short	(.L_31 - .L_30)
.L_30:
        /*0004*/ 	.word	0x00000082


	//----- nvinfo : EIATTR_KPARAM_INFO
	.align		4
.L_31:
        /*0008*/ 	.byte	0x04, 0x17
        /*000a*/ 	.short	(.L_33 - .L_32)
.L_32:
        /*000c*/ 	.word	0x00000000
        /*0010*/ 	.short	0x0002
        /*0012*/ 	.short	0x0010
        /*0014*/ 	.byte	0x00, 0xf0, 0x11, 0x00


	//----- nvinfo : EIATTR_KPARAM_INFO
	.align		4
.L_33:
        /*0018*/ 	.byte	0x04, 0x17
        /*001a*/ 	.short	(.L_35 - .L_34)
.L_34:
        /*001c*/ 	.word	0x00000000
        /*0020*/ 	.short	0x0001
        /*0022*/ 	.short	0x0008
        /*0024*/ 	.byte	0x00, 0xf5, 0x21, 0x00


	//----- nvinfo : EIATTR_KPARAM_INFO
	.align		4
.L_35:
        /*0028*/ 	.byte	0x04, 0x17
        /*002a*/ 	.short	(.L_37 - .L_36)
.L_36:
        /*002c*/ 	.word	0x00000000
        /*0030*/ 	.short	0x0000
        /*0032*/ 	.short	0x0000
        /*0034*/ 	.byte	0x00, 0xf5, 0x21, 0x00


	//----- nvinfo : EIATTR_SPARSE_MMA_MASK
	.align		4
.L_37:
        /*0038*/ 	.byte	0x03, 0x50
        /*003a*/ 	.short	0x0000


	//----- nvinfo : EIATTR_MAXREG_COUNT
	.align		4
        /*003c*/ 	.byte	0x03, 0x1b
        /*003e*/ 	.short	0x00ff


	//----- nvinfo : EIATTR_MERCURY_ISA_VERSION
	.align		4
        /*0040*/ 	.byte	0x03, 0x5f
        /*0042*/ 	.short	0x0101


	//----- nvinfo : EIATTR_VRC_CTA_INIT_COUNT
	.align		4
        /*0044*/ 	.byte	0x02, 0x4a
	.zero		1
	.zero		1


	//----- nvinfo : EIATTR_EXIT_INSTR_OFFSETS
	.align		4
        /*0048*/ 	.byte	0x04, 0x1c
        /*004a*/ 	.short	(.L_39 - .L_38)


	//   ....[0]....
.L_38:
        /*004c*/ 	.word	0x00000080


	//   ....[1]....
        /*0050*/ 	.word	0x00000380


	//----- nvinfo : EIATTR_CBANK_PARAM_SIZE
	.align		4
.L_39:
        /*0054*/ 	.byte	0x03, 0x19
        /*0056*/ 	.short	0x0014


	//----- nvinfo : EIATTR_PARAM_CBANK
	.align		4
        /*0058*/ 	.byte	0x04, 0x0a
        /*005a*/ 	.short	(.L_41 - .L_40)
	.align		4
.L_40:
        /*005c*/ 	.word	index@(.nv.constant0._Z23encode_per_pixel_kernelP6uchar4PKci)
        /*0060*/ 	.short	0x0380
        /*0062*/ 	.short	0x0014


	//----- nvinfo : EIATTR_SW_WAR
	.align		4
.L_41:
        /*0064*/ 	.byte	0x04, 0x36
        /*0066*/ 	.short	(.L_43 - .L_42)
.L_42:
        /*0068*/ 	.word	0x00000008
.L_43:


//--------------------- .nv.callgraph             --------------------------
	.section	.nv.callgraph,"",@"SHT_CUDA_CALLGRAPH"
	.align	4
	.sectionentsize	8
	.align		4
        /*0000*/ 	.word	0x00000000
	.align		4
        /*0004*/ 	.word	0xffffffff
	.align		4
        /*0008*/ 	.word	0x00000000
	.align		4
        /*000c*/ 	.word	0xfffffffe
	.align		4
        /*0010*/ 	.word	0x00000000
	.align		4
        /*0014*/ 	.word	0xfffffffd
	.align		4
        /*0018*/ 	.word	0x00000000
	.align		4
        /*001c*/ 	.word	0xfffffffc


//--------------------- .nv.constant2._Z25encode_per_channel_kernelP6uchar4PKci --------------------------
	.section	.nv.constant2._Z25encode_per_channel_kernelP6uchar4PKci,"a",@progbits
	.sectionflags	@""
	.align	4
.nv.constant2._Z25encode_per_channel_kernelP6uchar4PKci:
        /*0000*/ 	.byte	0xa0, 0x02, 0x00, 0x00, 0x40, 0x02, 0x00, 0x00, 0x10, 0x04, 0x00, 0x00, 0xc0, 0x03, 0x00, 0x00
        /*0010*/ 	.byte	0x60, 0x03, 0x00, 0x00, 0x10, 0x04, 0x00, 0x00


//--------------------- .text._Z25encode_per_channel_kernelP6uchar4PKci --------------------------
	.section	.text._Z25encode_per_channel_kernelP6uchar4PKci,"ax",@progbits
	.align	128
        .global         _Z25encode_per_channel_kernelP6uchar4PKci
        .type           _Z25encode_per_channel_kernelP6uchar4PKci,@function
        .size           _Z25encode_per_channel_kernelP6uchar4PKci,(.L_x_12 - _Z25encode_per_channel_kernelP6uchar4PKci)
        .other          _Z25encode_per_channel_kernelP6uchar4PKci,@"STO_CUDA_ENTRY STV_DEFAULT"
_Z25encode_per_channel_kernelP6uchar4PKci:
.text._Z25encode_per_channel_kernelP6uchar4PKci:
[----:B------:R-:W-:Y:S01]  /*0000*/  LDC R1, c[0x0][0x37c] ;  /* 0x0000df00ff017b82 */ /* 0x000fe20000000800 */
[----:B------:R-:W0:Y:S01]  /*0010*/  S2R R0, SR_TID.X ;  /* 0x0000000000007919 */ /* 0x000e220000002100 */
[----:B------:R-:W1:Y:S01]  /*0020*/  LDCU UR4, c[0x0][0x390] ;  /* 0x00007200ff0477ac */ /* 0x000e620008000800 */
[----:B------:R-:W0:Y:S01]  /*0030*/  S2R R3, SR_CTAID.X ;  /* 0x0000000000037919 */ /* 0x000e220000002500 */
[----:B------:R-:W0:Y:S01]  /*0040*/  LDCU UR5, c[0x0][0x360] ;  /* 0x00006c00ff0577ac */ /* 0x000e220008000800 */
[----:B-1----:R-:W-:Y:S01]  /*0050*/  USHF.L.U32 UR4, UR4, 0x3, URZ ;  /* 0x0000000304047899 */ /* 0x002fe200080006ff */
[----:B0-----:R-:W-:-:S05]  /*0060*/  IMAD R0, R3, UR5, R0 ;  /* 0x0000000503007c24 */ /* 0x001fca000f8e0200 */
[----:B------:R-:W-:-:S13]  /*0070*/  ISETP.GE.AND P0, PT, R0, UR4, PT ;  /* 0x0000000400007c0c */ /* 0x000fda000bf06270 */
[----:B------:R-:W-:Y:S05]  /*0080*/  @P0 EXIT ;  /* 0x000000000000094d */ /* 0x000fea0003800000 */
[----:B------:R-:W0:Y:S01]  /*0090*/  LDCU.64 UR6, c[0x0][0x388] ;  /* 0x00007100ff0677ac */ /* 0x000e220008000a00 */
[----:B------:R-:W-:Y:S01]  /*00a0*/  SHF.R.S32.HI R5, RZ, 0x1f, R0 ;  /* 0x0000001fff057819 */ /* 0x000fe20000011400 */
[----:B------:R-:W1:Y:S03]  /*00b0*/  LDCU.64 UR4, c[0x0][0x358] ;  /* 0x00006b00ff0477ac */ /* 0x000e660008000a00 */
[----:B------:R-:W-:-:S04]  /*00c0*/  LEA.HI R4, R5, R0, RZ, 0x3 ;  /* 0x0000000005047211 */ /* 0x000fc800078f18ff */
[----:B------:R-:W-:-:S04]  /*00d0*/  SHF.R.S32.HI R3, RZ, 0x3, R4 ;  /* 0x00000003ff037819 */ /* 0x000fc80000011404 */
[----:B0-----:R-:W-:-:S04]  /*00e0*/  IADD3 R2, P0, PT, R3, UR6, RZ ;  /* 0x0000000603027c10 */ /* 0x001fc8000ff1e0ff */
[----:B------:R-:W-:-:S05]  /*00f0*/  LEA.HI.X.SX32 R3, R3, UR7, 0x1, P0 ;  /* 0x0000000703037c11 */ /* 0x000fca00080f0eff */
[----:B-1----:R-:W2:Y:S01]  /*0100*/  LDG.E.S8 R2, desc[UR4][R2.64] ;  /* 0x0000000402027981 */ /* 0x002ea2000c1e1300 */
[----:B------:R-:W-:Y:S01]  /*0110*/  LOP3.LUT R7, R4, 0xfffffff8, RZ, 0xc0, !PT ;  /* 0xfffffff804077812 */ /* 0x000fe200078ec0ff */
[----:B------:R-:W-:Y:S01]  /*0120*/  IMAD.MOV.U32 R9, RZ, RZ, 0x1000000 ;  /* 0x01000000ff097424 */ /* 0x000fe200078e00ff */
[----:B------:R-:W-:Y:S01]  /*0130*/  LEA.HI R5, R5, R0, RZ, 0x2 ;  /* 0x0000000005057211 */ /* 0x000fe200078f10ff */
[----:B------:R-:W-:Y:S02]  /*0140*/  BSSY.RECONVERGENT B0, `(.L_x_0) ;  /* 0x000002d000007945 */ /* 0x000fe40003800200 */
[C---:B------:R-:W-:Y:S01]  /*0150*/  IMAD.IADD R4, R0.reuse, 0x1, -R7 ;  /* 0x0000000100047824 */ /* 0x040fe200078e0a07 */
[----:B------:R-:W-:Y:S02]  /*0160*/  LOP3.LUT R7, R5, 0xfffffffc, RZ, 0xc0, !PT ;  /* 0xfffffffc05077812 */ /* 0x000fe400078ec0ff */
[----:B------:R-:W-:Y:S02]  /*0170*/  SHF.R.S32.HI R5, RZ, 0x2, R5 ;  /* 0x00000002ff057819 */ /* 0x000fe40000011405 */
[----:B------:R-:W-:Y:S01]  /*0180*/  SHF.L.U32 R6, R9, R4, RZ ;  /* 0x0000000409067219 */ /* 0x000fe200000006ff */
[----:B------:R-:W-:-:S03]  /*0190*/  IMAD.IADD R7, R0, 0x1, -R7 ;  /* 0x0000000100077824 */ /* 0x000fc600078e0a07 */
[----:B------:R-:W-:Y:S02]  /*01a0*/  SHF.R.S32.HI R9, RZ, 0x18, R6 ;  /* 0x00000018ff097819 */ /* 0x000fe40000011406 */
[----:B------:R-:W-:Y:S02]  /*01b0*/  ISETP.GT.AND P0, PT, R7, 0x1, PT ;  /* 0x000000010700780c */ /* 0x000fe40003f04270 */
[----:B--2---:R-:W-:-:S04]  /*01c0*/  LOP3.LUT R9, R9, R2, RZ, 0xc0, !PT ;  /* 0x0000000209097212 */ /* 0x004fc800078ec0ff */
[----:B------:R-:W-:-:S07]  /*01d0*/  SHF.R.S32.HI R0, RZ, R4, R9 ;  /* 0x00000004ff007219 */ /* 0x000fce0000011409 */
[----:B------:R-:W-:Y:S05]  /*01e0*/  @P0 BRA `(.L_x_1) ;  /* 0x0000000000440947 */ /* 0x000fea0003800000 */
[----:B------:R-:W-:-:S05]  /*01f0*/  VIMNMX.U32 R7, PT, PT, R7, 0x2, PT ;  /* 0x0000000207077848 */ /* 0x000fca0003fe0000 */
[----:B------:R-:W-:-:S04]  /*0200*/  IMAD.SHL.U32 R7, R7, 0x4, RZ ;  /* 0x0000000407077824 */ /* 0x000fc800078e00ff */
[----:B------:R-:W0:Y:S02]  /*0210*/  LDC R2, c[0x2][R7] ;  /* 0x0080000007027b82 */ /* 0x000e240000000800 */
[----:B0-----:R-:W-:-:S04]  /*0220*/  SHF.R.S32.HI R3, RZ, 0x1f, R2 ;  /* 0x0000001fff037819 */ /* 0x001fc80000011402 */
.L_x_4:
[----:B------:R-:W-:Y:S05]  /*0230*/  BRX R2 -0x240                               (*"BRANCH_TARGETS .L_x_5,.L_x_6,.L_x_7"*) ;  /* 0xfffffffc02707949 */ /* 0x000fea000383ffff */
.L_x_6:
[----:B------:R-:W0:Y:S02]  /*0240*/  LDC.64 R2, c[0x0][0x380] ;  /* 0x0000e000ff027b82 */ /* 0x000e240000000a00 */
[----:B0-----:R-:W-:-:S05]  /*0250*/  IMAD.WIDE R2, R5, 0x4, R2 ;  /* 0x0000000405027825 */ /* 0x001fca00078e0202 */
[----:B------:R-:W2:Y:S02]  /*0260*/  LDG.E.U8 R5, desc[UR4][R2.64+0x1] ;  /* 0x0000010402057981 */ /* 0x000ea4000c1e1100 */
[----:B--2---:R-:W-:-:S05]  /*0270*/  IMAD.IADD R5, R0, 0x1, R5 ;  /* 0x0000000100057824 */ /* 0x004fca00078e0205 */
[----:B------:R-:W-:Y:S01]  /*0280*/  STG.E.U8 desc[UR4][R2.64+0x1], R5 ;  /* 0x0000010502007986 */ /* 0x000fe2000c101104 */
[----:B------:R-:W-:Y:S05]  /*0290*/  EXIT ;  /* 0x000000000000794d */ /* 0x000fea0003800000 */
.L_x_5:
[----:B------:R-:W0:Y:S02]  /*02a0*/  LDC.64 R2, c[0x0][0x380] ;  /* 0x0000e000ff027b82 */ /* 0x000e240000000a00 */
[----:B0-----:R-:W-:-:S05]  /*02b0*/  IMAD.WIDE R2, R5, 0x4, R2 ;  /* 0x0000000405027825 */ /* 0x001fca00078e0202 */
[----:B------:R-:W2:Y:S02]  /*02c0*/  LDG.E.U8 R5, desc[UR4][R2.64] ;  /* 0x0000000402057981 */ /* 0x000ea4000c1e1100 */
[----:B--2---:R-:W-:-:S05]  /*02d0*/  IMAD.IADD R5, R0, 0x1, R5 ;  /* 0x0000000100057824 */ /* 0x004fca00078e0205 */
[----:B------:R-:W-:Y:S01]  /*02e0*/  STG.E.U8 desc[UR4][R2.64], R5 ;  /* 0x0000000502007986 */ /* 0x000fe2000c101104 */
[----:B------:R-:W-:Y:S05]  /*02f0*/  EXIT ;  /* 0x000000000000794d */ /* 0x000fea0003800000 */
.L_x_1:
[----:B------:R-:W-:-:S05]  /*0300*/  IMAD.MOV.U32 R2, RZ, RZ, -0x2 ;  /* 0xfffffffeff027424 */ /* 0x000fca00078e00ff */
[----:B------:R-:W-:-:S05]  /*0310*/  VIADDMNMX.U32 R7, R7, R2, 0x2, PT ;  /* 0x0000000207077446 */ /* 0x000fca0003800002 */
[----:B------:R-:W-:-:S04]  /*0320*/  IMAD.SHL.U32 R7, R7, 0x4, RZ ;  /* 0x0000000407077824 */ /* 0x000fc800078e00ff */
[----:B------:R-:W0:Y:S02]  /*0330*/  LDC R2, c[0x2][R7+0xc] ;  /* 0x0080030007027b82 */ /* 0x000e240000000800 */
[----:B0-----:R-:W-:-:S04]  /*0340*/  SHF.R.S32.HI R3, RZ, 0x1f, R2 ;  /* 0x0000001fff037819 */ /* 0x001fc80000011402 */
.L_x_8:
[----:B------:R-:W-:Y:S05]  /*0350*/  BRX R2 -0x360                               (*"BRANCH_TARGETS .L_x_9,.L_x_10,.L_x_7"*) ;  /* 0xfffffffc02287949 */ /* 0x000fea000383ffff */
.L_x_10:
[----:B------:R-:W0:Y:S02]  /*0360*/  LDC.64 R2, c[0x0][0x380] ;  /* 0x0000e000ff027b82 */ /* 0x000e240000000a00 */
[----:B0-----:R-:W-:-:S05]  /*0370*/  IMAD.WIDE R2, R5, 0x4, R2 ;  /* 0x0000000405027825 */ /* 0x001fca00078e0202 */
[----:B------:R-:W2:Y:S02]  /*0380*/  LDG.E.U8 R5, desc[UR4][R2.64+0x3] ;  /* 0x0000030402057981 */ /* 0x000ea4000c1e1100 */
[----:B--2---:R-:W-:-:S05]  /*0390*/  IMAD.IADD R5, R0, 0x1, R5 ;  /* 0x0000000100057824 */ /* 0x004fca00078e0205 */
[----:B------:R-:W-:Y:S01]  /*03a0*/  STG.E.U8 desc[UR4][R2.64+0x3], R5 ;  /* 0x0000030502007986 */ /* 0x000fe2000c101104 */
[----:B------:R-:W-:Y:S05]  /*03b0*/  EXIT ;  /* 0x000000000000794d */ /* 0x000fea0003800000 */
.L_x_9:
[----:B------:R-:W0:Y:S02]  /*03c0*/  LDC.64 R2, c[0x0][0x380] ;  /* 0x0000e000ff027b82 */ /* 0x000e240000000a00 */
[----:B0-----:R-:W-:-:S05]  /*03d0*/  IMAD.WIDE R2, R5, 0x4, R2 ;  /* 0x0000000405027825 */ /* 0x001fca00078e0202 */
[----:B------:R-:W2:Y:S02]  /*03e0*/  LDG.E.U8 R5, desc[UR4][R2.64+0x2] ;  /* 0x0000020402057981 */ /* 0x000ea4000c1e1100 */
[----:B--2---:R-:W-:-:S05]  /*03f0*/  IMAD.IADD R5, R0, 0x1, R5 ;  /* 0x0000000100057824 */ /* 0x004fca00078e0205 */
[----:B------:R0:W-:Y:S02]  /*0400*/  STG.E.U8 desc[UR4][R2.64+0x2], R5 ;  /* 0x0000020502007986 */ /* 0x0001e4000c101104 */
.L_x_7:
[----:B------:R-:W-:Y:S05]  /*0410*/  BSYNC.RECONVERGENT B0 ;  /* 0x0000000000007941 */ /* 0x000fea0003800200 */
.L_x_0:
[----:B------:R-:W-:Y:S05]  /*0420*/  EXIT ;  /* 0x000000000000794d */ /* 0x000fea0003800000 */
.L_x_2:
[----:B------:R-:W-:-:S00]  /*0430*/  BRA `(.L_x_2) ;  /* 0xfffffffc00fc7947 */ /* 0x000fc0000383ffff */
[----:B------:R-:W-:-:S00]  /*0440*/  NOP ;  /* 0x0000000000007918 */ /* 0x000fc00000000000 */
        /* <DEDUP_REMOVED lines=11> */
.L_x_12:


//--------------------- .text._Z23encode_per_pixel_kernelP6uchar4PKci --------------------------
	.section	.text._Z23encode_per_pixel_kernelP6uchar4PKci,"ax",@progbits
	.align	128
        .global         _Z23encode_per_pixel_kernelP6uchar4PKci
        .type           _Z23encode_per_pixel_kernelP6uchar4PKci,@function
        .size           _Z23encode_per_pixel_kernelP6uchar4PKci,(.L_x_13 - _Z23encode_per_pixel_kernelP6uchar4PKci)
        .other          _Z23encode_per_pixel_kernelP6uchar4PKci,@"STO_CUDA_ENTRY STV_DEFAULT"
_Z23encode_per_pixel_kernelP6uchar4PKci:
.text._Z23encode_per_pixel_kernelP6uchar4PKci:
        /* <DEDUP_REMOVED lines=10> */
[----:B------:R-:W1:Y:S01]  /*00a0*/  LDC.64 R2, c[0x0][0x380] ;  /* 0x0000e000ff027b82 */ /* 0x000e620000000a00 */
[----:B------:R-:W-:Y:S01]  /*00b0*/  LEA.HI R6, R7, R7, RZ, 0x1 ;  /* 0x0000000707067211 */ /* 0x000fe200078f08ff */
[----:B------:R-:W2:Y:S03]  /*00c0*/  LDCU.64 UR4, c[0x0][0x358] ;  /* 0x00006b00ff0477ac */ /* 0x000ea60008000a00 */
[----:B------:R-:W-:-:S04]  /*00d0*/  SHF.R.S32.HI R0, RZ, 0x1, R6 ;  /* 0x00000001ff007819 */ /* 0x000fc80000011406 */
[----:B0-----:R-:W-:-:S04]  /*00e0*/  IADD3 R4, P0, PT, R0, UR6, RZ ;  /* 0x0000000600047c10 */ /* 0x001fc8000ff1e0ff */
[----:B------:R-:W-:Y:S01]  /*00f0*/  LEA.HI.X.SX32 R5, R0, UR7, 0x1, P0 ;  /* 0x0000000700057c11 */ /* 0x000fe200080f0eff */
[----:B-1----:R-:W-:-:S04]  /*0100*/  IMAD.WIDE R2, R7, 0x4, R2 ;  /* 0x0000000407027825 */ /* 0x002fc800078e0202 */
[----:B--2---:R0:W2:Y:S04]  /*0110*/  LDG.E.S8 R4, desc[UR4][R4.64] ;  /* 0x0000000404047981 */ /* 0x0040a8000c1e1300 */
[----:B------:R-:W3:Y:S01]  /*0120*/  LDG.E R0, desc[UR4][R2.64] ;  /* 0x0000000402007981 */ /* 0x000ee2000c1e1900 */
[----:B------:R-:W-:-:S05]  /*0130*/  LOP3.LUT R6, R6, 0x3ffffffe, RZ, 0xc0, !PT ;  /* 0x3ffffffe06067812 */ /* 0x000fca00078ec0ff */
[----:B------:R-:W-:Y:S02]  /*0140*/  IMAD.IADD R6, R7, 0x1, -R6 ;  /* 0x0000000107067824 */ /* 0x000fe400078e0a06 */
[----:B------:R-:W-:-:S04]  /*0150*/  IMAD.MOV.U32 R7, RZ, RZ, -0x4 ;  /* 0xfffffffcff077424 */ /* 0x000fc800078e00ff */
[----:B------:R-:W-:Y:S02]  /*0160*/  IMAD R6, R6, R7, 0x7 ;  /* 0x0000000706067424 */ /* 0x000fe400078e0207 */
[----:B------:R-:W-:Y:S02]  /*0170*/  IMAD.MOV.U32 R7, RZ, RZ, 0x1000000 ;  /* 0x01000000ff077424 */ /* 0x000fe400078e00ff */
[----:B------:R-:W-:-:S03]  /*0180*/  VIADD R8, R6, 0xffffffff ;  /* 0xffffffff06087836 */ /* 0x000fc60000000000 */
[----:B------:R-:W-:-:S04]  /*0190*/  SHF.L.U32 R7, R7, R6, RZ ;  /* 0x0000000607077219 */ /* 0x000fc800000006ff */
[--C-:B------:R-:W-:Y:S02]  /*01a0*/  SHF.R.S32.HI R9, RZ, 0x19, R7.reuse ;  /* 0x00000019ff097819 */ /* 0x100fe40000011407 */
[--C-:B0-----:R-:W-:Y:S02]  /*01b0*/  SHF.R.S32.HI R5, RZ, 0x18, R7.reuse ;  /* 0x00000018ff057819 */ /* 0x101fe40000011407 */
[--C-:B------:R-:W-:Y:S02]  /*01c0*/  SHF.R.S32.HI R11, RZ, 0x1a, R7.reuse ;  /* 0x0000001aff0b7819 */ /* 0x100fe40000011407 */
[----:B------:R-:W-:Y:S02]  /*01d0*/  SHF.R.S32.HI R7, RZ, 0x1b, R7 ;  /* 0x0000001bff077819 */ /* 0x000fe40000011407 */
[-C--:B--2---:R-:W-:Y:S02]  /*01e0*/  LOP3.LUT R9, R9, R4.reuse, RZ, 0xc0, !PT ;  /* 0x0000000409097212 */ /* 0x084fe400078ec0ff */
[----:B------:R-:W-:-:S02]  /*01f0*/  LOP3.LUT R5, R5, R4, RZ, 0xc0, !PT ;  /* 0x0000000405057212 */ /* 0x000fc400078ec0ff */
[-C--:B------:R-:W-:Y:S02]  /*0200*/  LOP3.LUT R11, R11, R4.reuse, RZ, 0xc0, !PT ;  /* 0x000000040b0b7212 */ /* 0x080fe400078ec0ff */
[----:B------:R-:W-:Y:S01]  /*0210*/  LOP3.LUT R10, R7, R4, RZ, 0xc0, !PT ;  /* 0x00000004070a7212 */ /* 0x000fe200078ec0ff */
[C---:B------:R-:W-:Y:S01]  /*0220*/  VIADD R4, R6.reuse, 0xfffffffe ;  /* 0xfffffffe06047836 */ /* 0x040fe20000000000 */
[----:B------:R-:W-:Y:S01]  /*0230*/  SHF.R.S32.HI R5, RZ, R6, R5 ;  /* 0x00000006ff057219 */ /* 0x000fe20000011405 */
[----:B------:R-:W-:Y:S01]  /*0240*/  VIADD R7, R6, 0xfffffffd ;  /* 0xfffffffd06077836 */ /* 0x000fe20000000000 */
[----:B---3--:R-:W-:Y:S02]  /*0250*/  PRMT R6, R0, 0x7771, RZ ;  /* 0x0000777100067816 */ /* 0x008fe400000000ff */
[----:B------:R-:W-:Y:S02]  /*0260*/  SHF.R.S32.HI R11, RZ, R4, R11 ;  /* 0x00000004ff0b7219 */ /* 0x000fe4000001140b */
[----:B------:R-:W-:-:S02]  /*0270*/  SHF.R.S32.HI R10, RZ, R7, R10 ;  /* 0x00000007ff0a7219 */ /* 0x000fc4000001140a */
[C---:B------:R-:W-:Y:S02]  /*0280*/  PRMT R4, R0.reuse, 0x7770, RZ ;  /* 0x0000777000047816 */ /* 0x040fe400000000ff */
[C---:B------:R-:W-:Y:S02]  /*0290*/  PRMT R7, R0.reuse, 0x7773, RZ ;  /* 0x0000777300077816 */ /* 0x040fe400000000ff */
[----:B------:R-:W-:Y:S01]  /*02a0*/  SHF.R.S32.HI R9, RZ, R8, R9 ;  /* 0x00000008ff097219 */ /* 0x000fe20000011409 */
[----:B------:R-:W-:Y:S01]  /*02b0*/  IMAD.IADD R4, R5, 0x1, R4 ;  /* 0x0000000105047824 */ /* 0x000fe200078e0204 */
[----:B------:R-:W-:Y:S01]  /*02c0*/  PRMT R0, R0, 0x7772, RZ ;  /* 0x0000777200007816 */ /* 0x000fe200000000ff */
[----:B------:R-:W-:Y:S02]  /*02d0*/  IMAD.IADD R7, R7, 0x1, R10 ;  /* 0x0000000107077824 */ /* 0x000fe400078e020a */
[----:B------:R-:W-:Y:S01]  /*02e0*/  IMAD.IADD R6, R6, 0x1, R9 ;  /* 0x0000000106067824 */ /* 0x000fe200078e0209 */
[----:B------:R-:W-:Y:S01]  /*02f0*/  LOP3.LUT R5, R4, 0xffff, RZ, 0xc0, !PT ;  /* 0x0000ffff04057812 */ /* 0x000fe200078ec0ff */
[----:B------:R-:W-:Y:S01]  /*0300*/  IMAD.IADD R0, R0, 0x1, R11 ;  /* 0x0000000100007824 */ /* 0x000fe200078e020b */
[----:B------:R-:W-:-:S02]  /*0310*/  LOP3.LUT R7, R7, 0xffff, RZ, 0xc0, !PT ;  /* 0x0000ffff07077812 */ /* 0x000fc400078ec0ff */
[----:B------:R-:W-:Y:S02]  /*0320*/  LOP3.LUT R6, R6, 0xffff, RZ, 0xc0, !PT ;  /* 0x0000ffff06067812 */ /* 0x000fe400078ec0ff */
[----:B------:R-:W-:Y:S02]  /*0330*/  LOP3.LUT R0, R0, 0xffff, RZ, 0xc0, !PT ;  /* 0x0000ffff00007812 */ /* 0x000fe400078ec0ff */
[----:B------:R-:W-:Y:S02]  /*0340*/  PRMT R5, R5, 0x3340, R6 ;  /* 0x0000334005057816 */ /* 0x000fe40000000006 */
[----:B------:R-:W-:-:S04]  /*0350*/  PRMT R0, R0, 0x3340, R7 ;  /* 0x0000334000007816 */ /* 0x000fc80000000007 */
[----:B------:R-:W-:-:S05]  /*0360*/  PRMT R5, R5, 0x5410, R0 ;  /* 0x0000541005057816 */ /* 0x000fca0000000000 */
[----:B------:R-:W-:Y:S01]  /*0370*/  STG.E desc[UR4][R2.64], R5 ;  /* 0x0000000502007986 */ /* 0x000fe2000c101904 */
[----:B------:R-:W-:Y:S05]  /*0380*/  EXIT ;  /* 0x000000000000794d */ /* 0x000fea0003800000 */
.L_x_3:
        /* <DEDUP_REMOVED lines=15> */
.L_x_13:


//--------------------- .nv.shared.reserved.0     --------------------------
	.section	.nv.shared.reserved.0,"aw",@nobits
	.weak		__nv_reservedSMEM_offset_0_alias
	.size		__nv_reservedSMEM_offset_0_alias, 0, 64
	.other		__nv_reservedSMEM_offset_0_alias,@"STO_CUDA_RESERVED_SHARED STV_DEFAULT"
__nv_reservedSMEM_offset_0_alias:
	.zero		0
	.zero		64


//--------------------- .nv.constant0._Z25encode_per_channel_kernelP6uchar4PKci --------------------------
	.section	.nv.constant0._Z25encode_per_channel_kernelP6uchar4PKci,"a",@progbits
	.sectionflags	@""
	.align	4
.nv.constant0._Z25encode_per_channel_kernelP6uchar4PKci:
	.zero		916


//--------------------- .nv.constant0._Z23encode_per_pixel_kernelP6uchar4PKci --------------------------
	.section	.nv.constant0._Z23encode_per_pixel_kernelP6uchar4PKci,"a",@progbits
	.sectionflags	@""
	.align	4
.nv.constant0._Z23encode_per_pixel_kernelP6uchar4PKci:
	.zero		916


//--------------------- SYMBOLS --------------------------

	.type		.nv.reservedSmem.offset0,@object
	.size		.nv.reservedSmem.offset0,0x4
